	.headerflags	@"EF_CUDA_TEXMODE_UNIFIED EF_CUDA_64BIT_ADDRESS EF_CUDA_ACCELERATORS EF_CUDA_SM90 EF_CUDA_VIRTUAL_SM(EF_CUDA_SM90)"
	.elftype	@"ET_EXEC"


//--------------------- .nv.info                  --------------------------
	.section	.nv.info,"",@"SHT_CUDA_INFO"
	.align	4


	//----- nvinfo : EIATTR_REGCOUNT
	.align		4
        /*0000*/ 	.byte	0x04, 0x2f
        /*0002*/ 	.short	(.L_1 - .L_0)
	.align		4
.L_0:
        /*0004*/ 	.word	index@(triton_per_fused_mean_mul_sigmoid_20)
        /*0008*/ 	.word	0x00000020


	//----- nvinfo : EIATTR_MIN_STACK_SIZE
	.align		4
.L_1:
        /*000c*/ 	.byte	0x04, 0x12
        /*000e*/ 	.short	(.L_3 - .L_2)
	.align		4
.L_2:
        /*0010*/ 	.word	index@(triton_per_fused_mean_mul_sigmoid_20)
        /*0014*/ 	.word	0x00000000


	//----- nvinfo : EIATTR_FRAME_SIZE
	.align		4
.L_3:
        /*0018*/ 	.byte	0x04, 0x11
        /*001a*/ 	.short	(.L_5 - .L_4)
	.align		4
.L_4:
        /*001c*/ 	.word	index@(triton_per_fused_mean_mul_sigmoid_20)
        /*0020*/ 	.word	0x00000000


	//----- nvinfo : EIATTR_MIN_STACK_SIZE
	.align		4
.L_5:
        /*0024*/ 	.byte	0x04, 0x12
        /*0026*/ 	.short	(.L_7 - .L_6)
	.align		4
.L_6:
        /*0028*/ 	.word	index@(triton_per_fused_mean_mul_sigmoid_20)
        /*002c*/ 	.word	0x00000000
.L_7:


//--------------------- .nv.info.triton_per_fused_mean_mul_sigmoid_20 --------------------------
	.section	.nv.info.triton_per_fused_mean_mul_sigmoid_20,"",@"SHT_CUDA_INFO"
	.sectionflags	@""
	.align	4


	//----- nvinfo : EIATTR_CUDA_API_VERSION
	.align		4
        /*0000*/ 	.byte	0x04, 0x37
        /*0002*/ 	.short	(.L_9 - .L_8)
.L_8:
        /*0004*/ 	.word	0x0000007c


	//----- nvinfo : EIATTR_KPARAM_INFO
	.align		4
.L_9:
        /*0008*/ 	.byte	0x04, 0x17
        /*000a*/ 	.short	(.L_11 - .L_10)
.L_10:
        /*000c*/ 	.word	0x00000000
        /*0010*/ 	.short	0x0003
        /*0012*/ 	.short	0x0014
        /*0014*/ 	.byte	0x00, 0xf0, 0x11, 0x00


	//----- nvinfo : EIATTR_KPARAM_INFO
	.align		4
.L_11:
        /*0018*/ 	.byte	0x04, 0x17
        /*001a*/ 	.short	(.L_13 - .L_12)
.L_12:
        /*001c*/ 	.word	0x00000000
        /*0020*/ 	.short	0x0002
        /*0022*/ 	.short	0x0010
        /*0024*/ 	.byte	0x00, 0xf0, 0x11, 0x00


	//----- nvinfo : EIATTR_KPARAM_INFO
	.align		4
.L_13:
        /*0028*/ 	.byte	0x04, 0x17
        /*002a*/ 	.short	(.L_15 - .L_14)
.L_14:
        /*002c*/ 	.word	0x00000000
        /*0030*/ 	.short	0x0001
        /*0032*/ 	.short	0x0008
        /*0034*/ 	.byte	0x00, 0xf4, 0x21, 0x00


	//----- nvinfo : EIATTR_KPARAM_INFO
	.align		4
.L_15:
        /*0038*/ 	.byte	0x04, 0x17
        /*003a*/ 	.short	(.L_17 - .L_16)
.L_16:
        /*003c*/ 	.word	0x00000000
        /*0040*/ 	.short	0x0000
        /*0042*/ 	.short	0x0000
        /*0044*/ 	.byte	0x00, 0xf4, 0x21, 0x00


	//----- nvinfo : EIATTR_SPARSE_MMA_MASK
	.align		4
.L_17:
        /*0048*/ 	.byte	0x03, 0x50
        /*004a*/ 	.short	0x0000


	//----- nvinfo : EIATTR_MAXREG_COUNT
	.align		4
        /*004c*/ 	.byte	0x03, 0x1b
        /*004e*/ 	.short	0x00ff


	//----- nvinfo : EIATTR_COOP_GROUP_MASK_REGIDS
	.align		4
        /*0050*/ 	.byte	0x04, 0x29
        /*0052*/ 	.short	(.L_19 - .L_18)


	//   ....[0]....
.L_18:
        /*0054*/ 	.word	0xffffffff


	//   ....[1]....
        /*0058*/ 	.word	0xffffffff


	//   ....[2]....
        /*005c*/ 	.word	0xffffffff


	//   ....[3]....
        /*0060*/ 	.word	0xffffffff


	//   ....[4]....
        /*0064*/ 	.word	0xffffffff


	//   ....[5]....
        /*0068*/ 	.word	0xffffffff


	//   ....[6]....
        /*006c*/ 	.word	0xffffffff


	//   ....[7]....
        /*0070*/ 	.word	0xffffffff


	//   ....[8]....
        /*0074*/ 	.word	0xffffffff


	//   ....[9]....
        /*0078*/ 	.word	0xffffffff


	//   ....[10]....
        /*007c*/ 	.word	0xffffffff


	//   ....[11]....
        /*0080*/ 	.word	0xffffffff


	//----- nvinfo : EIATTR_COOP_GROUP_INSTR_OFFSETS
	.align		4
.L_19:
        /*0084*/ 	.byte	0x04, 0x28
        /*0086*/ 	.short	(.L_21 - .L_20)


	//   ....[0]....
.L_20:
        /*0088*/ 	.word	0x00000a00


	//   ....[1]....
        /*008c*/ 	.word	0x00000a10


	//   ....[2]....
        /*0090*/ 	.word	0x00000a20


	//   ....[3]....
        /*0094*/ 	.word	0x00000a30


	//   ....[4]....
        /*0098*/ 	.word	0x00000a80


	//   ....[5]....
        /*009c*/ 	.word	0x00000a90


	//   ....[6]....
        /*00a0*/ 	.word	0x00000aa0


	//   ....[7]....
        /*00a4*/ 	.word	0x00000ab0


	//   ....[8]....
        /*00a8*/ 	.word	0x00000b00


	//   ....[9]....
        /*00ac*/ 	.word	0x00000b10


	//   ....[10]....
        /*00b0*/ 	.word	0x00000b20


	//   ....[11]....
        /*00b4*/ 	.word	0x00000b30


	//----- nvinfo : EIATTR_EXIT_INSTR_OFFSETS
	.align		4
.L_21:
        /*00b8*/ 	.byte	0x04, 0x1c
        /*00ba*/ 	.short	(.L_23 - .L_22)


	//   ....[0]....
.L_22:
        /*00bc*/ 	.word	0x00000d10


	//   ....[1]....
        /*00c0*/ 	.word	0x00000d40


	//----- nvinfo : EIATTR_REQNTID
	.align		4
.L_23:
        /*00c4*/ 	.byte	0x04, 0x10
        /*00c6*/ 	.short	(.L_25 - .L_24)
.L_24:
        /*00c8*/ 	.word	0x00000100
        /*00cc*/ 	.word	0x00000001
        /*00d0*/ 	.word	0x00000001


	//----- nvinfo : EIATTR_CBANK_PARAM_SIZE
	.align		4
.L_25:
        /*00d4*/ 	.byte	0x03, 0x19
        /*00d6*/ 	.short	0x0018


	//----- nvinfo : EIATTR_PARAM_CBANK
	.align		4
        /*00d8*/ 	.byte	0x04, 0x0a
        /*00da*/ 	.short	(.L_27 - .L_26)
	.align		4
.L_26:
        /*00dc*/ 	.word	index@(.nv.constant0.triton_per_fused_mean_mul_sigmoid_20)
        /*00e0*/ 	.short	0x0210
        /*00e2*/ 	.short	0x0018


	//----- nvinfo : EIATTR_SW_WAR
	.align		4
.L_27:
        /*00e4*/ 	.byte	0x04, 0x36
        /*00e6*/ 	.short	(.L_29 - .L_28)
.L_28:
        /*00e8*/ 	.word	0x00000008
.L_29:


//--------------------- .nv.callgraph             --------------------------
	.section	.nv.callgraph,"",@"SHT_CUDA_CALLGRAPH"
	.align	4
	.sectionentsize	8
	.align		4
        /*0000*/ 	.word	0x00000000
	.align		4
        /*0004*/ 	.word	0xffffffff
	.align		4
        /*0008*/ 	.word	0x00000000
	.align		4
        /*000c*/ 	.word	0xfffffffe
	.align		4
        /*0010*/ 	.word	0x00000000
	.align		4
        /*0014*/ 	.word	0xfffffffd
	.align		4
        /*0018*/ 	.word	0x00000000
	.align		4
        /*001c*/ 	.word	0xfffffffc


//--------------------- .text.triton_per_fused_mean_mul_sigmoid_20 --------------------------
	.section	.text.triton_per_fused_mean_mul_sigmoid_20,"ax",@progbits
	.sectionflags	@"SHF_BARRIERS=1"
	.align	128
        .global         triton_per_fused_mean_mul_sigmoid_20
        .type           triton_per_fused_mean_mul_sigmoid_20,@function
        .size           triton_per_fused_mean_mul_sigmoid_20,(.L_x_1 - triton_per_fused_mean_mul_sigmoid_20)
        .other          triton_per_fused_mean_mul_sigmoid_20,@"STO_CUDA_ENTRY STV_DEFAULT"
triton_per_fused_mean_mul_sigmoid_20:
.text.triton_per_fused_mean_mul_sigmoid_20:
[----:B------:R-:W0:Y:S02]  /*0000*/  LDC R1, c[0x0][0x28] ;  /* 0x00000a00ff017b82 */ /* 0x000e240000000800 */
[----:B------:R-:W1:Y:S01]  /*0010*/  S2R R0, SR_CTAID.X ;  /* 0x0000000000007919 */ /* 0x000e620000002500 */
[----:B------:R-:W2:Y:S01]  /*0020*/  LDC.64 R8, c[0x0][0x218] ;  /* 0x00008600ff087b82 */ /* 0x000ea20000000a00 */
[----:B------:R-:W-:Y:S01]  /*0030*/  ULDC.64 UR6, c[0x0][0x208] ;  /* 0x0000820000067ab9 */ /* 0x000fe20000000a00 */
[----:B------:R-:W3:Y:S01]  /*0040*/  S2R R3, SR_TID.X ;  /* 0x0000000000037919 */ /* 0x000ee20000002100 */
[----:B-1----:R-:W-:Y:S02]  /*0050*/  SHF.L.U32 R0, R0, 0x7, RZ ;  /* 0x0000000700007819 */ /* 0x002fe400000006ff */
[----:B---3--:R-:W-:Y:S02]  /*0060*/  SHF.L.U32 R13, R3, 0x2, RZ ;  /* 0x00000002030d7819 */ /* 0x008fe400000006ff */
[----:B------:R-:W-:Y:S02]  /*0070*/  SHF.R.U32.HI R16, RZ, 0x5, R3 ;  /* 0x00000005ff107819 */ /* 0x000fe40000011603 */
[----:B------:R-:W-:-:S02]  /*0080*/  LOP3.LUT R4, R0, 0x7c, R13, 0xf8, !PT ;  /* 0x0000007c00047812 */ /* 0x000fc400078ef80d */
[----:B------:R-:W-:Y:S02]  /*0090*/  SGXT.U32 R16, R16, 0x3 ;  /* 0x000000031010781a */ /* 0x000fe40000000000 */
[C---:B------:R-:W-:Y:S01]  /*00a0*/  ISETP.GE.AND P0, PT, R4.reuse, 0x600, PT ;  /* 0x000006000400780c */ /* 0x040fe20003f06270 */
[----:B------:R-:W-:-:S05]  /*00b0*/  IMAD.HI R5, R4, 0x2aaaaaab, RZ ;  /* 0x2aaaaaab04057827 */ /* 0x000fca00078e02ff */
[----:B------:R-:W-:-:S04]  /*00c0*/  SHF.R.U32.HI R6, RZ, 0x1f, R5 ;  /* 0x0000001fff067819 */ /* 0x000fc80000011605 */
[----:B------:R-:W-:-:S05]  /*00d0*/  LEA.HI.SX32 R5, R5, R6, 0x1a ;  /* 0x0000000605057211 */ /* 0x000fca00078fd2ff */
[----:B------:R-:W-:-:S04]  /*00e0*/  IMAD R7, R5, -0x180, R4 ;  /* 0xfffffe8005077824 */ /* 0x000fc800078e0204 */
[----:B------:R-:W-:-:S04]  /*00f0*/  IMAD R6, R16, 0x180, R7 ;  /* 0x0000018010067824 */ /* 0x000fc800078e0207 */
[----:B------:R-:W-:Y:S01]  /*0100*/  IMAD R19, R5, 0x1800, R6 ;  /* 0x0000180005137824 */ /* 0x000fe200078e0206 */
[----:B------:R-:W-:Y:S02]  /*0110*/  CS2R R4, SRZ ;  /* 0x0000000000047805 */ /* 0x000fe4000001ff00 */
[----:B------:R-:W-:Y:S02]  /*0120*/  CS2R R6, SRZ ;  /* 0x0000000000067805 */ /* 0x000fe4000001ff00 */
[----:B------:R-:W-:Y:S01]  /*0130*/  IADD3 R21, R19, 0xc00, RZ ;  /* 0x00000c0013157810 */ /* 0x000fe20007ffe0ff */
[----:B--2---:R-:W-:Y:S01]  /*0140*/  IMAD.WIDE R18, R19, 0x4, R8 ;  /* 0x0000000413127825 */ /* 0x004fe200078e0208 */
[----:B------:R-:W-:-:S03]  /*0150*/  CS2R R10, SRZ ;  /* 0x00000000000a7805 */ /* 0x000fc6000001ff00 */
[----:B------:R-:W-:Y:S01]  /*0160*/  IMAD.WIDE R20, R21, 0x4, R8 ;  /* 0x0000000415147825 */ /* 0x000fe200078e0208 */
[----:B------:R-:W2:Y:S01]  /*0170*/  @!P0 LDG.E.128 R4, desc[UR6][R18.64] ;  /* 0x0000000612048981 */ /* 0x000ea2000c1e1d00 */
[----:B------:R-:W-:-:S06]  /*0180*/  CS2R R8, SRZ ;  /* 0x0000000000087805 */ /* 0x000fcc000001ff00 */
[----:B------:R-:W3:Y:S01]  /*0190*/  @!P0 LDG.E.128 R8, desc[UR6][R20.64] ;  /* 0x0000000614088981 */ /* 0x000ee2000c1e1d00 */
[----:B------:R-:W1:Y:S01]  /*01a0*/  S2UR UR5, SR_CgaCtaId ;  /* 0x00000000000579c3 */ /* 0x000e620000008800 */
[----:B------:R-:W-:Y:S01]  /*01b0*/  UMOV UR4, 0x400 ;  /* 0x0000040000047882 */ /* 0x000fe20000000000 */
[----:B------:R-:W-:Y:S01]  /*01c0*/  SHF.L.U32 R16, R16, 0x2, RZ ;  /* 0x0000000210107819 */ /* 0x000fe200000006ff */
[----:B-1----:R-:W-:Y:S01]  /*01d0*/  UPRMT UR4, UR5, 0x654, UR4 ;  /* 0x0000065405047896 */ /* 0x002fe20008000004 */
[----:B--2---:R-:W-:-:S05]  /*01e0*/  SEL R4, R4, RZ, !P0 ;  /* 0x000000ff04047207 */ /* 0x004fca0004000000 */
[----:B------:R-:W-:Y:S01]  /*01f0*/  FADD R17, RZ, -R4 ;  /* 0x80000004ff117221 */ /* 0x000fe20000000000 */
[----:B---3--:R-:W-:-:S03]  /*0200*/  SEL R8, R8, RZ, !P0 ;  /* 0x000000ff08087207 */ /* 0x008fc60004000000 */
[----:B------:R-:W-:Y:S02]  /*0210*/  FMUL R23, R17, 1.4426950216293334961 ;  /* 0x3fb8aa3b11177820 */ /* 0x000fe40000400000 */
[----:B------:R-:W-:-:S03]  /*0220*/  FADD R17, RZ, -R8 ;  /* 0x80000008ff117221 */ /* 0x000fc60000000000 */
[----:B------:R-:W-:Y:S02]  /*0230*/  FSETP.GEU.AND P5, PT, R23, -126, PT ;  /* 0xc2fc00001700780b */ /* 0x000fe40003fae000 */
[----:B------:R-:W-:Y:S01]  /*0240*/  SEL R5, R5, RZ, !P0 ;  /* 0x000000ff05057207 */ /* 0x000fe20004000000 */
[----:B------:R-:W-:Y:S01]  /*0250*/  FMUL R18, R17, 1.4426950216293334961 ;  /* 0x3fb8aa3b11127820 */ /* 0x000fe20000400000 */
[----:B------:R-:W-:Y:S02]  /*0260*/  SEL R10, R10, RZ, !P0 ;  /* 0x000000ff0a0a7207 */ /* 0x000fe40004000000 */
[----:B------:R-:W-:Y:S01]  /*0270*/  SEL R9, R9, RZ, !P0 ;  /* 0x000000ff09097207 */ /* 0x000fe20004000000 */
[----:B------:R-:W-:Y:S01]  /*0280*/  FADD R17, RZ, -R5 ;  /* 0x80000005ff117221 */ /* 0x000fe20000000000 */
[----:B------:R-:W-:Y:S01]  /*0290*/  FSETP.GEU.AND P4, PT, R18, -126, PT ;  /* 0xc2fc00001200780b */ /* 0x000fe20003f8e000 */
[----:B------:R-:W-:Y:S01]  /*02a0*/  FADD R21, RZ, -R10 ;  /* 0x8000000aff157221 */ /* 0x000fe20000000000 */
[----:B------:R-:W-:-:S03]  /*02b0*/  SEL R7, R7, RZ, !P0 ;  /* 0x000000ff07077207 */ /* 0x000fc60004000000 */
[----:B------:R-:W-:Y:S01]  /*02c0*/  @!P5 FMUL R23, R23, 0.5 ;  /* 0x3f0000001717d820 */ /* 0x000fe20000400000 */
[----:B------:R-:W-:Y:S01]  /*02d0*/  FMUL R19, R17, 1.4426950216293334961 ;  /* 0x3fb8aa3b11137820 */ /* 0x000fe20000400000 */
[----:B------:R-:W-:Y:S02]  /*02e0*/  FADD R22, RZ, -R9 ;  /* 0x80000009ff167221 */ /* 0x000fe40000000000 */
[----:B------:R1:W2:Y:S01]  /*02f0*/  MUFU.EX2 R17, R23 ;  /* 0x0000001700117308 */ /* 0x0002a20000000800 */
[----:B------:R-:W-:Y:S01]  /*0300*/  SEL R11, R11, RZ, !P0 ;  /* 0x000000ff0b0b7207 */ /* 0x000fe20004000000 */
[----:B------:R-:W-:Y:S01]  /*0310*/  FMUL R22, R22, 1.4426950216293334961 ;  /* 0x3fb8aa3b16167820 */ /* 0x000fe20000400000 */
[----:B------:R-:W-:Y:S01]  /*0320*/  SEL R6, R6, RZ, !P0 ;  /* 0x000000ff06067207 */ /* 0x000fe20004000000 */
[----:B-1----:R-:W-:Y:S01]  /*0330*/  FMUL R23, R21, 1.4426950216293334961 ;  /* 0x3fb8aa3b15177820 */ /* 0x002fe20000400000 */
[----:B------:R-:W-:Y:S01]  /*0340*/  FADD R21, RZ, -R7 ;  /* 0x80000007ff157221 */ /* 0x000fe20000000000 */
[----:B------:R-:W-:-:S02]  /*0350*/  @!P4 FMUL R18, R18, 0.5 ;  /* 0x3f0000001212c820 */ /* 0x000fc40000400000 */
[----:B------:R-:W-:Y:S01]  /*0360*/  FADD R20, RZ, -R6 ;  /* 0x80000006ff147221 */ /* 0x000fe20000000000 */
[----:B------:R-:W-:Y:S01]  /*0370*/  FMUL R24, R21, 1.4426950216293334961 ;  /* 0x3fb8aa3b15187820 */ /* 0x000fe20000400000 */
[----:B------:R-:W-:Y:S01]  /*0380*/  FADD R21, RZ, -R11 ;  /* 0x8000000bff157221 */ /* 0x000fe20000000000 */
[----:B------:R-:W-:Y:S02]  /*0390*/  FSETP.GEU.AND P3, PT, R19, -126, PT ;  /* 0xc2fc00001300780b */ /* 0x000fe40003f6e000 */
[----:B------:R-:W-:Y:S01]  /*03a0*/  FSETP.GEU.AND P2, PT, R22, -126, PT ;  /* 0xc2fc00001600780b */ /* 0x000fe20003f4e000 */
[----:B------:R-:W-:Y:S01]  /*03b0*/  FMUL R26, R21, 1.4426950216293334961 ;  /* 0x3fb8aa3b151a7820 */ /* 0x000fe20000400000 */
[----:B------:R-:W-:Y:S01]  /*03c0*/  FSETP.GEU.AND P1, PT, R23, -126, PT ;  /* 0xc2fc00001700780b */ /* 0x000fe20003f2e000 */
[----:B------:R-:W-:Y:S01]  /*03d0*/  FMUL R20, R20, 1.4426950216293334961 ;  /* 0x3fb8aa3b14147820 */ /* 0x000fe20000400000 */
[----:B------:R-:W1:Y:S01]  /*03e0*/  MUFU.EX2 R18, R18 ;  /* 0x0000001200127308 */ /* 0x000e620000000800 */
[----:B--2---:R-:W-:Y:S01]  /*03f0*/  @!P5 FMUL R17, R17, R17 ;  /* 0x000000111111d220 */ /* 0x004fe20000400000 */
[----:B------:R-:W-:-:S02]  /*0400*/  FSETP.GEU.AND P5, PT, R26, -126, PT ;  /* 0xc2fc00001a00780b */ /* 0x000fc40003fae000 */
[----:B------:R-:W-:-:S03]  /*0410*/  FSETP.GEU.AND P6, PT, R20, -126, PT ;  /* 0xc2fc00001400780b */ /* 0x000fc60003fce000 */
[----:B------:R-:W-:Y:S02]  /*0420*/  @!P3 FMUL R19, R19, 0.5 ;  /* 0x3f0000001313b820 */ /* 0x000fe40000400000 */
[----:B------:R-:W-:Y:S02]  /*0430*/  @!P2 FMUL R22, R22, 0.5 ;  /* 0x3f0000001616a820 */ /* 0x000fe40000400000 */
[----:B------:R-:W-:Y:S02]  /*0440*/  @!P1 FMUL R23, R23, 0.5 ;  /* 0x3f00000017179820 */ /* 0x000fe40000400000 */
[----:B------:R-:W2:Y:S01]  /*0450*/  MUFU.EX2 R19, R19 ;  /* 0x0000001300137308 */ /* 0x000ea20000000800 */
[----:B-1----:R-:W-:Y:S01]  /*0460*/  @!P4 FMUL R18, R18, R18 ;  /* 0x000000121212c220 */ /* 0x002fe20000400000 */
[----:B------:R-:W-:Y:S01]  /*0470*/  FSETP.GEU.AND P4, PT, R24, -126, PT ;  /* 0xc2fc00001800780b */ /* 0x000fe20003f8e000 */
[----:B------:R-:W-:Y:S01]  /*0480*/  @!P5 FMUL R26, R26, 0.5 ;  /* 0x3f0000001a1ad820 */ /* 0x000fe20000400000 */
[----:B------:R-:W-:-:S04]  /*0490*/  @!P6 FMUL R20, R20, 0.5 ;  /* 0x3f0000001414e820 */ /* 0x000fc80000400000 */
[----:B------:R-:W1:Y:S08]  /*04a0*/  MUFU.EX2 R22, R22 ;  /* 0x0000001600167308 */ /* 0x000e700000000800 */
[----:B------:R-:W3:Y:S01]  /*04b0*/  MUFU.EX2 R23, R23 ;  /* 0x0000001700177308 */ /* 0x000ee20000000800 */
[----:B------:R-:W-:-:S07]  /*04c0*/  FADD R28, R18, 1 ;  /* 0x3f800000121c7421 */ /* 0x000fce0000000000 */
[----:B------:R-:W4:Y:S01]  /*04d0*/  MUFU.EX2 R26, R26 ;  /* 0x0000001a001a7308 */ /* 0x000f220000000800 */
[----:B------:R-:W-:-:S07]  /*04e0*/  @!P4 FMUL R24, R24, 0.5 ;  /* 0x3f0000001818c820 */ /* 0x000fce0000400000 */
[----:B------:R-:W5:Y:S01]  /*04f0*/  MUFU.EX2 R20, R20 ;  /* 0x0000001400147308 */ /* 0x000f620000000800 */
[----:B--2---:R-:W-:Y:S01]  /*0500*/  @!P3 FMUL R19, R19, R19 ;  /* 0x000000131313b220 */ /* 0x004fe20000400000 */
[----:B-1----:R-:W-:Y:S01]  /*0510*/  @!P2 FMUL R22, R22, R22 ;  /* 0x000000161616a220 */ /* 0x002fe20000400000 */
[----:B---3--:R-:W-:Y:S01]  /*0520*/  @!P1 FMUL R23, R23, R23 ;  /* 0x0000001717179220 */ /* 0x008fe20000400000 */
[----:B------:R-:W-:Y:S01]  /*0530*/  FSETP.GT.AND P1, PT, R28, 8.50705917302346158658e+37, PT ;  /* 0x7e8000001c00780b */ /* 0x000fe20003f24000 */
[----:B------:R-:W-:Y:S01]  /*0540*/  FADD R27, R19, 1 ;  /* 0x3f800000131b7421 */ /* 0x000fe20000000000 */
[----:B------:R-:W-:Y:S02]  /*0550*/  FADD R25, R22, 1 ;  /* 0x3f80000016197421 */ /* 0x000fe40000000000 */
[----:B------:R1:W2:Y:S01]  /*0560*/  MUFU.EX2 R21, R24 ;  /* 0x0000001800157308 */ /* 0x0002a20000000800 */
[----:B------:R-:W-:Y:S01]  /*0570*/  FADD R23, R23, 1 ;  /* 0x3f80000017177421 */ /* 0x000fe20000000000 */
[----:B------:R-:W-:Y:S01]  /*0580*/  HFMA2.MMA R19, -RZ, RZ, 1.625, 0 ;  /* 0x3e800000ff137435 */ /* 0x000fe200000001ff */
[----:B----4-:R-:W-:Y:S01]  /*0590*/  @!P5 FMUL R26, R26, R26 ;  /* 0x0000001a1a1ad220 */ /* 0x010fe20000400000 */
[----:B-----5:R-:W-:Y:S01]  /*05a0*/  @!P6 FMUL R20, R20, R20 ;  /* 0x000000141414e220 */ /* 0x020fe20000400000 */
[----:B------:R-:W-:-:S02]  /*05b0*/  FSETP.GT.AND P6, PT, R25, 8.50705917302346158658e+37, PT ;  /* 0x7e8000001900780b */ /* 0x000fc40003fc4000 */
[----:B-1----:R-:W-:Y:S01]  /*05c0*/  FADD R24, R26, 1 ;  /* 0x3f8000001a187421 */ /* 0x002fe20000000000 */
[----:B------:R-:W-:Y:S01]  /*05d0*/  FSETP.GT.AND P5, PT, R23, 8.50705917302346158658e+37, PT ;  /* 0x7e8000001700780b */ /* 0x000fe20003fa4000 */
[----:B------:R-:W-:-:S03]  /*05e0*/  @P1 FMUL R28, R28, 0.25 ;  /* 0x3e8000001c1c1820 */ /* 0x000fc60000400000 */
[----:B------:R-:W-:Y:S02]  /*05f0*/  FSEL R29, R19, 1, P1 ;  /* 0x3f800000131d7808 */ /* 0x000fe40000800000 */
[----:B------:R-:W-:Y:S01]  /*0600*/  FSETP.GT.AND P1, PT, R24, 8.50705917302346158658e+37, PT ;  /* 0x7e8000001800780b */ /* 0x000fe20003f24000 */
[----:B------:R-:W-:Y:S01]  /*0610*/  FADD R17, R17, 1 ;  /* 0x3f80000011117421 */ /* 0x000fe20000000000 */
[----:B--2---:R-:W-:Y:S01]  /*0620*/  @!P4 FMUL R21, R21, R21 ;  /* 0x000000151515c220 */ /* 0x004fe20000400000 */
[----:B------:R-:W-:Y:S01]  /*0630*/  FADD R20, R20, 1 ;  /* 0x3f80000014147421 */ /* 0x000fe20000000000 */
[----:B------:R-:W1:Y:S02]  /*0640*/  MUFU.RCP R28, R28 ;  /* 0x0000001c001c7308 */ /* 0x000e640000001000 */
[----:B------:R-:W-:Y:S01]  /*0650*/  FADD R22, R21, 1 ;  /* 0x3f80000015167421 */ /* 0x000fe20000000000 */
[----:B------:R-:W-:Y:S01]  /*0660*/  @P6 FMUL R25, R25, 0.25 ;  /* 0x3e80000019196820 */ /* 0x000fe20000400000 */
[----:B------:R-:W-:Y:S01]  /*0670*/  FSETP.GT.AND P3, PT, R17, 8.50705917302346158658e+37, PT ;  /* 0x7e8000001100780b */ /* 0x000fe20003f64000 */
[----:B------:R-:W-:Y:S01]  /*0680*/  @P5 FMUL R23, R23, 0.25 ;  /* 0x3e80000017175820 */ /* 0x000fe20000400000 */
[----:B------:R-:W-:-:S02]  /*0690*/  FSEL R26, R19, 1, P6 ;  /* 0x3f800000131a7808 */ /* 0x000fc40003000000 */
[----:B------:R-:W-:Y:S01]  /*06a0*/  FSETP.GT.AND P4, PT, R20, 8.50705917302346158658e+37, PT ;  /* 0x7e8000001400780b */ /* 0x000fe20003f84000 */
[----:B------:R-:W2:Y:S01]  /*06b0*/  MUFU.RCP R25, R25 ;  /* 0x0000001900197308 */ /* 0x000ea20000001000 */
[----:B------:R-:W-:Y:S01]  /*06c0*/  FSETP.GT.AND P6, PT, R22, 8.50705917302346158658e+37, PT ;  /* 0x7e8000001600780b */ /* 0x000fe20003fc4000 */
[----:B------:R-:W-:Y:S01]  /*06d0*/  @P1 FMUL R24, R24, 0.25 ;  /* 0x3e80000018181820 */ /* 0x000fe20000400000 */
[----:B------:R-:W-:-:S05]  /*06e0*/  FSETP.GT.AND P2, PT, R27, 8.50705917302346158658e+37, PT ;  /* 0x7e8000001b00780b */ /* 0x000fca0003f44000 */
[----:B------:R-:W3:Y:S01]  /*06f0*/  MUFU.RCP R23, R23 ;  /* 0x0000001700177308 */ /* 0x000ee20000001000 */
[----:B------:R-:W-:Y:S01]  /*0700*/  @P3 FMUL R17, R17, 0.25 ;  /* 0x3e80000011113820 */ /* 0x000fe20000400000 */
[----:B-1----:R-:W-:Y:S01]  /*0710*/  FMUL R21, R28, R29 ;  /* 0x0000001d1c157220 */ /* 0x002fe20000400000 */
[----:B------:R-:W-:-:S05]  /*0720*/  FSEL R28, R19, 1, P5 ;  /* 0x3f800000131c7808 */ /* 0x000fca0002800000 */
[----:B------:R-:W1:Y:S01]  /*0730*/  MUFU.RCP R24, R24 ;  /* 0x0000001800187308 */ /* 0x000e620000001000 */
[----:B------:R-:W-:Y:S01]  /*0740*/  @P4 FMUL R20, R20, 0.25 ;  /* 0x3e80000014144820 */ /* 0x000fe20000400000 */
[----:B------:R-:W-:Y:S01]  /*0750*/  @P6 FMUL R22, R22, 0.25 ;  /* 0x3e80000016166820 */ /* 0x000fe20000400000 */
[----:B------:R-:W-:Y:S01]  /*0760*/  @P2 FMUL R27, R27, 0.25 ;  /* 0x3e8000001b1b2820 */ /* 0x000fe20000400000 */
[----:B--2---:R-:W-:-:S04]  /*0770*/  FMUL R26, R25, R26 ;  /* 0x0000001a191a7220 */ /* 0x004fc80000400000 */
[----:B------:R-:W2:Y:S01]  /*0780*/  MUFU.RCP R17, R17 ;  /* 0x0000001100117308 */ /* 0x000ea20000001000 */
[----:B---3--:R-:W-:Y:S01]  /*0790*/  FMUL R25, R23, R28 ;  /* 0x0000001c17197220 */ /* 0x008fe20000400000 */
[----:B------:R-:W-:Y:S01]  /*07a0*/  FSEL R23, R19, 1, P1 ;  /* 0x3f80000013177808 */ /* 0x000fe20000800000 */
[----:B------:R-:W-:-:S05]  /*07b0*/  FMUL R21, R8, R21 ;  /* 0x0000001508157220 */ /* 0x000fca0000400000 */
[----:B------:R-:W3:Y:S01]  /*07c0*/  MUFU.RCP R18, R27 ;  /* 0x0000001b00127308 */ /* 0x000ee20000001000 */
[----:B-1----:R-:W-:Y:S01]  /*07d0*/  FMUL R28, R24, R23 ;  /* 0x00000017181c7220 */ /* 0x002fe20000400000 */
[----:B------:R-:W-:-:S06]  /*07e0*/  FMUL R8, R9, R26 ;  /* 0x0000001a09087220 */ /* 0x000fcc0000400000 */
[----:B------:R-:W1:Y:S01]  /*07f0*/  MUFU.RCP R20, R20 ;  /* 0x0000001400147308 */ /* 0x000e620000001000 */
[----:B------:R-:W-:-:S07]  /*0800*/  FSEL R24, R19, 1, P3 ;  /* 0x3f80000013187808 */ /* 0x000fce0001800000 */
[----:B------:R-:W4:Y:S01]  /*0810*/  MUFU.RCP R22, R22 ;  /* 0x0000001600167308 */ /* 0x000f220000001000 */
[----:B------:R-:W-:Y:S01]  /*0820*/  FMUL R9, R10, R25 ;  /* 0x000000190a097220 */ /* 0x000fe20000400000 */
[----:B------:R-:W-:Y:S01]  /*0830*/  FMUL R10, R11, R28 ;  /* 0x0000001c0b0a7220 */ /* 0x000fe20000400000 */
[C---:B------:R-:W-:Y:S02]  /*0840*/  FSEL R11, R19.reuse, 1, P2 ;  /* 0x3f800000130b7808 */ /* 0x040fe40001000000 */
[----:B------:R-:W-:Y:S01]  /*0850*/  FSEL R23, R19, 1, P4 ;  /* 0x3f80000013177808 */ /* 0x000fe20002000000 */
[----:B--2---:R-:W-:Y:S01]  /*0860*/  FMUL R17, R17, R24 ;  /* 0x0000001811117220 */ /* 0x004fe20000400000 */
[----:B------:R-:W-:Y:S01]  /*0870*/  FSEL R19, R19, 1, P6 ;  /* 0x3f80000013137808 */ /* 0x000fe20003000000 */
[----:B---3--:R-:W-:Y:S02]  /*0880*/  FMUL R11, R18, R11 ;  /* 0x0000000b120b7220 */ /* 0x008fe40000400000 */
[----:B-1----:R-:W-:Y:S01]  /*0890*/  FMUL R20, R20, R23 ;  /* 0x0000001714147220 */ /* 0x002fe20000400000 */
[----:B------:R-:W-:Y:S01]  /*08a0*/  FFMA R17, R4, R17, R21 ;  /* 0x0000001104117223 */ /* 0x000fe20000000015 */
[----:B------:R-:W-:Y:S01]  /*08b0*/  LOP3.LUT R4, R13, 0x7c, RZ, 0xc0, !PT ;  /* 0x0000007c0d047812 */ /* 0x000fe200078ec0ff */
[----:B----4-:R-:W-:Y:S01]  /*08c0*/  FMUL R19, R22, R19 ;  /* 0x0000001316137220 */ /* 0x010fe20000400000 */
[----:B------:R-:W-:Y:S01]  /*08d0*/  FFMA R8, R5, R11, R8 ;  /* 0x0000000b05087223 */ /* 0x000fe20000000008 */
[----:B------:R-:W-:Y:S01]  /*08e0*/  FFMA R9, R6, R20, R9 ;  /* 0x0000001406097223 */ /* 0x000fe20000000009 */
[----:B------:R-:W-:Y:S01]  /*08f0*/  SHF.L.U32 R5, R4, 0x5, RZ ;  /* 0x0000000504057819 */ /* 0x000fe200000006ff */
[----:B------:R-:W-:Y:S01]  /*0900*/  FFMA R10, R7, R19, R10 ;  /* 0x00000013070a7223 */ /* 0x000fe2000000000a */
[----:B------:R-:W-:-:S02]  /*0910*/  SEL R17, R17, RZ, !P0 ;  /* 0x000000ff11117207 */ /* 0x000fc40004000000 */
[----:B------:R-:W-:Y:S02]  /*0920*/  LOP3.LUT R16, R5, R16, RZ, 0xfc, !PT ;  /* 0x0000001005107212 */ /* 0x000fe400078efcff */
[----:B------:R-:W-:Y:S02]  /*0930*/  SEL R7, R8, RZ, !P0 ;  /* 0x000000ff08077207 */ /* 0x000fe40004000000 */
[----:B------:R-:W-:Y:S02]  /*0940*/  SEL R9, R9, RZ, !P0 ;  /* 0x000000ff09097207 */ /* 0x000fe40004000000 */
[----:B------:R-:W-:Y:S01]  /*0950*/  SEL R11, R10, RZ, !P0 ;  /* 0x000000ff0a0b7207 */ /* 0x000fe20004000000 */
[----:B------:R-:W-:Y:S04]  /*0960*/  STS [R16+UR4], R17 ;  /* 0x0000001110007988 */ /* 0x000fe80008000804 */
[----:B------:R-:W-:Y:S04]  /*0970*/  STS [R16+UR4+0x20], R7 ;  /* 0x0000200710007988 */ /* 0x000fe80008000804 */
[----:B------:R-:W-:Y:S04]  /*0980*/  STS [R16+UR4+0x40], R9 ;  /* 0x0000400910007988 */ /* 0x000fe80008000804 */
[----:B------:R-:W-:Y:S01]  /*0990*/  STS [R16+UR4+0x60], R11 ;  /* 0x0000600b10007988 */ /* 0x000fe20008000804 */
[----:B------:R-:W-:Y:S01]  /*09a0*/  BAR.SYNC.DEFER_BLOCKING 0x0 ;  /* 0x0000000000007b1d */ /* 0x000fe20000010000 */
[----:B------:R-:W-:-:S13]  /*09b0*/  ISETP.GE.AND P1, PT, R3, 0x400, PT ;  /* 0x000004000300780c */ /* 0x000fda0003f26270 */
[----:B------:R-:W1:Y:S04]  /*09c0*/  @!P1 LDS R14, [R13+UR4] ;  /* 0x000000040d0e9984 */ /* 0x000e680008000800 */
[----:B------:R-:W2:Y:S04]  /*09d0*/  @!P1 LDS R2, [R13+UR4+0x400] ;  /* 0x000400040d029984 */ /* 0x000ea80008000800 */
[----:B------:R-:W3:Y:S04]  /*09e0*/  @!P1 LDS R12, [R13+UR4+0x800] ;  /* 0x000800040d0c9984 */ /* 0x000ee80008000800 */
[----:B------:R-:W4:Y:S04]  /*09f0*/  @!P1 LDS R15, [R13+UR4+0xc00] ;  /* 0x000c00040d0f9984 */ /* 0x000f280008000800 */
[----:B-1----:R-:W1:Y:S04]  /*0a00*/  SHFL.BFLY PT, R19, R14, 0x4, 0x1f ;  /* 0x0c801f000e137f89 */ /* 0x002e6800000e0000 */
[----:B--2---:R-:W2:Y:S04]  /*0a10*/  SHFL.BFLY PT, R21, R2, 0x4, 0x1f ;  /* 0x0c801f0002157f89 */ /* 0x004ea800000e0000 */
[----:B---3--:R-:W3:Y:S04]  /*0a20*/  SHFL.BFLY PT, R17, R12, 0x4, 0x1f ;  /* 0x0c801f000c117f89 */ /* 0x008ee800000e0000 */
[----:B----4-:R-:W4:Y:S01]  /*0a30*/  SHFL.BFLY PT, R6, R15, 0x4, 0x1f ;  /* 0x0c801f000f067f89 */ /* 0x010f2200000e0000 */
[----:B-1----:R-:W-:Y:S01]  /*0a40*/  FADD R19, R14, R19 ;  /* 0x000000130e137221 */ /* 0x002fe20000000000 */
[----:B--2---:R-:W-:Y:S01]  /*0a50*/  FADD R21, R2, R21 ;  /* 0x0000001502157221 */ /* 0x004fe20000000000 */
[----:B---3--:R-:W-:Y:S01]  /*0a60*/  FADD R17, R12, R17 ;  /* 0x000000110c117221 */ /* 0x008fe20000000000 */
[----:B----4-:R-:W-:-:S03]  /*0a70*/  FADD R16, R15, R6 ;  /* 0x000000060f107221 */ /* 0x010fc60000000000 */
[----:B------:R-:W1:Y:S04]  /*0a80*/  SHFL.BFLY PT, R8, R21, 0x2, 0x1f ;  /* 0x0c401f0015087f89 */ /* 0x000e6800000e0000 */
[----:B------:R-:W2:Y:S04]  /*0a90*/  SHFL.BFLY PT, R6, R19, 0x2, 0x1f ;  /* 0x0c401f0013067f89 */ /* 0x000ea800000e0000 */
[----:B------:R-:W3:Y:S04]  /*0aa0*/  SHFL.BFLY PT, R10, R17, 0x2, 0x1f ;  /* 0x0c401f00110a7f89 */ /* 0x000ee800000e0000 */
[----:B------:R-:W4:Y:S01]  /*0ab0*/  SHFL.BFLY PT, R7, R16, 0x2, 0x1f ;  /* 0x0c401f0010077f89 */ /* 0x000f2200000e0000 */
[----:B-1----:R-:W-:Y:S01]  /*0ac0*/  FADD R8, R21, R8 ;  /* 0x0000000815087221 */ /* 0x002fe20000000000 */
[----:B--2---:R-:W-:Y:S01]  /*0ad0*/  FADD R6, R19, R6 ;  /* 0x0000000613067221 */ /* 0x004fe20000000000 */
[----:B---3--:R-:W-:Y:S01]  /*0ae0*/  FADD R10, R17, R10 ;  /* 0x0000000a110a7221 */ /* 0x008fe20000000000 */
[----:B----4-:R-:W-:-:S02]  /*0af0*/  FADD R2, R16, R7 ;  /* 0x0000000710027221 */ /* 0x010fc40000000000 */
[----:B------:R-:W1:Y:S04]  /*0b00*/  SHFL.BFLY PT, R9, R8, 0x1, 0x1f ;  /* 0x0c201f0008097f89 */ /* 0x000e6800000e0000 */
[----:B------:R-:W2:Y:S04]  /*0b10*/  SHFL.BFLY PT, R7, R6, 0x1, 0x1f ;  /* 0x0c201f0006077f89 */ /* 0x000ea800000e0000 */
[----:B------:R-:W3:Y:S04]  /*0b20*/  SHFL.BFLY PT, R11, R10, 0x1, 0x1f ;  /* 0x0c201f000a0b7f89 */ /* 0x000ee800000e0000 */
[----:B------:R-:W4:Y:S01]  /*0b30*/  SHFL.BFLY PT, R15, R2, 0x1, 0x1f ;  /* 0x0c201f00020f7f89 */ /* 0x000f2200000e0000 */
[----:B------:R-:W-:-:S04]  /*0b40*/  LOP3.LUT P0, RZ, R3, 0x7, RZ, 0xc0, !PT ;  /* 0x0000000703ff7812 */ /* 0x000fc8000780c0ff */
[----:B------:R-:W-:Y:S01]  /*0b50*/  ISETP.LT.AND P0, PT, R3, 0x400, !P0 ;  /* 0x000004000300780c */ /* 0x000fe20004701270 */
[----:B-1----:R-:W-:Y:S01]  /*0b60*/  FADD R14, R8, R9 ;  /* 0x00000009080e7221 */ /* 0x002fe20000000000 */
[----:B--2---:R-:W-:Y:S01]  /*0b70*/  FADD R12, R6, R7 ;  /* 0x00000007060c7221 */ /* 0x004fe20000000000 */
[----:B---3--:R-:W-:Y:S01]  /*0b80*/  FADD R16, R10, R11 ;  /* 0x0000000b0a107221 */ /* 0x008fe20000000000 */
[----:B----4-:R-:W-:-:S09]  /*0b90*/  FADD R18, R2, R15 ;  /* 0x0000000f02127221 */ /* 0x010fd20000000000 */
[----:B------:R1:W-:Y:S04]  /*0ba0*/  @P0 STS [R13+UR4], R12 ;  /* 0x0000000c0d000988 */ /* 0x0003e80008000804 */
[----:B------:R-:W-:Y:S04]  /*0bb0*/  @P0 STS [R13+UR4+0x400], R14 ;  /* 0x0004000e0d000988 */ /* 0x000fe80008000804 */
[----:B------:R-:W-:Y:S04]  /*0bc0*/  @P0 STS [R13+UR4+0x800], R16 ;  /* 0x000800100d000988 */ /* 0x000fe80008000804 */
[----:B------:R-:W-:Y:S01]  /*0bd0*/  @P0 STS [R13+UR4+0xc00], R18 ;  /* 0x000c00120d000988 */ /* 0x000fe20008000804 */
[----:B------:R-:W-:Y:S06]  /*0be0*/  BAR.SYNC.DEFER_BLOCKING 0x0 ;  /* 0x0000000000007b1d */ /* 0x000fec0000010000 */
[----:B------:R-:W-:Y:S04]  /*0bf0*/  LDS R8, [R5+UR4] ;  /* 0x0000000405087984 */ /* 0x000fe80008000800 */
[----:B------:R-:W-:Y:S04]  /*0c00*/  LDS R9, [R5+UR4+0x20] ;  /* 0x0000200405097984 */ /* 0x000fe80008000800 */
[----:B------:R-:W-:Y:S04]  /*0c10*/  LDS R10, [R5+UR4+0x40] ;  /* 0x00004004050a7984 */ /* 0x000fe80008000800 */
[----:B------:R-:W2:Y:S01]  /*0c20*/  LDS R11, [R5+UR4+0x60] ;  /* 0x00006004050b7984 */ /* 0x000ea20008000800 */
[----:B------:R-:W-:-:S05]  /*0c30*/  IADD3 R7, R5, UR4, RZ ;  /* 0x0000000405077c10 */ /* 0x000fca000fffe0ff */
[----:B------:R-:W-:Y:S01]  /*0c40*/  IMAD R4, R4, -0x1c, R7 ;  /* 0xffffffe404047824 */ /* 0x000fe200078e0207 */
[----:B------:R-:W-:Y:S01]  /*0c50*/  BAR.SYNC.DEFER_BLOCKING 0x0 ;  /* 0x0000000000007b1d */ /* 0x000fe20000010000 */
[----:B------:R-:W-:-:S04]  /*0c60*/  LOP3.LUT R2, R3, 0x7f, RZ, 0xc0, !PT ;  /* 0x0000007f03027812 */ /* 0x000fc800078ec0ff */
[----:B-1----:R-:W-:-:S03]  /*0c70*/  LEA R12, R2, UR4, 0x2 ;  /* 0x00000004020c7c11 */ /* 0x002fc6000f8e10ff */
[----:B------:R-:W1:Y:S01]  /*0c80*/  LDC.64 R6, c[0x0][0x210] ;  /* 0x00008400ff067b82 */ /* 0x000e620000000a00 */
[----:B--2---:R2:W-:Y:S07]  /*0c90*/  STS.128 [R4], R8 ;  /* 0x0000000804007388 */ /* 0x0045ee0000000c00 */
[----:B------:R-:W-:Y:S01]  /*0ca0*/  BAR.SYNC.DEFER_BLOCKING 0x0 ;  /* 0x0000000000007b1d */ /* 0x000fe20000010000 */
[----:B------:R-:W-:Y:S02]  /*0cb0*/  LOP3.LUT P0, RZ, R3, 0x80, RZ, 0xc0, !PT ;  /* 0x0000008003ff7812 */ /* 0x000fe4000780c0ff */
[----:B------:R-:W-:-:S04]  /*0cc0*/  LOP3.LUT R3, R0, 0x7f, R3, 0xf8, !PT ;  /* 0x0000007f00037812 */ /* 0x000fc800078ef803 */
[C---:B------:R-:W-:Y:S01]  /*0cd0*/  ISETP.LT.AND P0, PT, R3.reuse, 0x600, !P0 ;  /* 0x000006000300780c */ /* 0x040fe20004701270 */
[----:B------:R-:W3:Y:S01]  /*0ce0*/  LDS R12, [R12] ;  /* 0x000000000c0c7984 */ /* 0x000ee20000000800 */
[----:B-1----:R-:W-:Y:S01]  /*0cf0*/  IMAD.WIDE R2, R3, 0x4, R6 ;  /* 0x0000000403027825 */ /* 0x002fe200078e0206 */
[----:B------:R-:W-:Y:S10]  /*0d00*/  BAR.SYNC.DEFER_BLOCKING 0x0 ;  /* 0x0000000000007b1d */ /* 0x000ff40000010000 */
[----:B--2---:R-:W-:Y:S05]  /*0d10*/  @!P0 EXIT ;  /* 0x000000000000894d */ /* 0x004fea0003800000 */
[----:B---3--:R-:W-:-:S05]  /*0d20*/  FMUL R5, R12, 0.0625 ;  /* 0x3d8000000c057820 */ /* 0x008fca0000400000 */
[----:B------:R-:W-:Y:S01]  /*0d30*/  STG.E desc[UR6][R2.64], R5 ;  /* 0x0000000502007986 */ /* 0x000fe2000c101906 */
[----:B------:R-:W-:Y:S05]  /*0d40*/  EXIT ;  /* 0x000000000000794d */ /* 0x000fea0003800000 */
.L_x_0:
[----:B------:R-:W-:-:S00]  /*0d50*/  BRA `(.L_x_0) ;  /* 0xfffffffc00fc7947 */ /* 0x000fc0000383ffff */
[----:B------:R-:W-:-:S00]  /*0d60*/  NOP ;  /* 0x0000000000007918 */ /* 0x000fc00000000000 */
        /* <DEDUP_REMOVED lines=9> */
.L_x_1:


//--------------------- .nv.shared.triton_per_fused_mean_mul_sigmoid_20 --------------------------
	.section	.nv.shared.triton_per_fused_mean_mul_sigmoid_20,"aw",@nobits
	.sectionflags	@""
	.align	16
	.zero		1024


//--------------------- .nv.constant0.triton_per_fused_mean_mul_sigmoid_20 --------------------------
	.section	.nv.constant0.triton_per_fused_mean_mul_sigmoid_20,"a",@progbits
	.sectionflags	@""
	.align	4
.nv.constant0.triton_per_fused_mean_mul_sigmoid_20:
	.zero		552
